	.headerflags	@"EF_CUDA_TEXMODE_UNIFIED EF_CUDA_64BIT_ADDRESS EF_CUDA_ACCELERATORS EF_CUDA_SM90 EF_CUDA_VIRTUAL_SM(EF_CUDA_SM90)"
	.elftype	@"ET_EXEC"


//--------------------- .nv.info                  --------------------------
	.section	.nv.info,"",@"SHT_CUDA_INFO"
	.align	4


	//----- nvinfo : EIATTR_REGCOUNT
	.align		4
        /*0000*/ 	.byte	0x04, 0x2f
        /*0002*/ 	.short	(.L_3 - .L_2)
	.align		4
.L_2:
        /*0004*/ 	.word	index@(triton_poi_fused__native_batch_norm_legit_no_training_add_div_hardtanh_mul_31)
        /*0008*/ 	.word	0x00000014


	//----- nvinfo : EIATTR_MIN_STACK_SIZE
	.align		4
.L_3:
        /*000c*/ 	.byte	0x04, 0x12
        /*000e*/ 	.short	(.L_5 - .L_4)
	.align		4
.L_4:
        /*0010*/ 	.word	index@(triton_poi_fused__native_batch_norm_legit_no_training_add_div_hardtanh_mul_31)
        /*0014*/ 	.word	0x00000000


	//----- nvinfo : EIATTR_FRAME_SIZE
	.align		4
.L_5:
        /*0018*/ 	.byte	0x04, 0x11
        /*001a*/ 	.short	(.L_7 - .L_6)
	.align		4
.L_6:
        /*001c*/ 	.word	index@(triton_poi_fused__native_batch_norm_legit_no_training_add_div_hardtanh_mul_31)
        /*0020*/ 	.word	0x00000000


	//----- nvinfo : EIATTR_MIN_STACK_SIZE
	.align		4
.L_7:
        /*0024*/ 	.byte	0x04, 0x12
        /*0026*/ 	.short	(.L_9 - .L_8)
	.align		4
.L_8:
        /*0028*/ 	.word	index@(triton_poi_fused__native_batch_norm_legit_no_training_add_div_hardtanh_mul_31)
        /*002c*/ 	.word	0x00000000
.L_9:


//--------------------- .nv.info.triton_poi_fused__native_batch_norm_legit_no_training_add_div_hardtanh_mul_31 --------------------------
	.section	.nv.info.triton_poi_fused__native_batch_norm_legit_no_training_add_div_hardtanh_mul_31,"",@"SHT_CUDA_INFO"
	.sectionflags	@""
	.align	4


	//----- nvinfo : EIATTR_CUDA_API_VERSION
	.align		4
        /*0000*/ 	.byte	0x04, 0x37
        /*0002*/ 	.short	(.L_11 - .L_10)
.L_10:
        /*0004*/ 	.word	0x0000007c


	//----- nvinfo : EIATTR_KPARAM_INFO
	.align		4
.L_11:
        /*0008*/ 	.byte	0x04, 0x17
        /*000a*/ 	.short	(.L_13 - .L_12)
.L_12:
        /*000c*/ 	.word	0x00000000
        /*0010*/ 	.short	0x0006
        /*0012*/ 	.short	0x0030
        /*0014*/ 	.byte	0x00, 0xf0, 0x11, 0x00


	//----- nvinfo : EIATTR_KPARAM_INFO
	.align		4
.L_13:
        /*0018*/ 	.byte	0x04, 0x17
        /*001a*/ 	.short	(.L_15 - .L_14)
.L_14:
        /*001c*/ 	.word	0x00000000
        /*0020*/ 	.short	0x0005
        /*0022*/ 	.short	0x0028
        /*0024*/ 	.byte	0x00, 0xf4, 0x21, 0x00


	//----- nvinfo : EIATTR_KPARAM_INFO
	.align		4
.L_15:
        /*0028*/ 	.byte	0x04, 0x17
        /*002a*/ 	.short	(.L_17 - .L_16)
.L_16:
        /*002c*/ 	.word	0x00000000
        /*0030*/ 	.short	0x0004
        /*0032*/ 	.short	0x0020
        /*0034*/ 	.byte	0x00, 0xf4, 0x21, 0x00


	//----- nvinfo : EIATTR_KPARAM_INFO
	.align		4
.L_17:
        /*0038*/ 	.byte	0x04, 0x17
        /*003a*/ 	.short	(.L_19 - .L_18)
.L_18:
        /*003c*/ 	.word	0x00000000
        /*0040*/ 	.short	0x0003
        /*0042*/ 	.short	0x0018
        /*0044*/ 	.byte	0x00, 0xf4, 0x21, 0x00


	//----- nvinfo : EIATTR_KPARAM_INFO
	.align		4
.L_19:
        /*0048*/ 	.byte	0x04, 0x17
        /*004a*/ 	.short	(.L_21 - .L_20)
.L_20:
        /*004c*/ 	.word	0x00000000
        /*0050*/ 	.short	0x0002
        /*0052*/ 	.short	0x0010
        /*0054*/ 	.byte	0x00, 0xf4, 0x21, 0x00


	//----- nvinfo : EIATTR_KPARAM_INFO
	.align		4
.L_21:
        /*0058*/ 	.byte	0x04, 0x17
        /*005a*/ 	.short	(.L_23 - .L_22)
.L_22:
        /*005c*/ 	.word	0x00000000
        /*0060*/ 	.short	0x0001
        /*0062*/ 	.short	0x0008
        /*0064*/ 	.byte	0x00, 0xf4, 0x21, 0x00


	//----- nvinfo : EIATTR_KPARAM_INFO
	.align		4
.L_23:
        /*0068*/ 	.byte	0x04, 0x17
        /*006a*/ 	.short	(.L_25 - .L_24)
.L_24:
        /*006c*/ 	.word	0x00000000
        /*0070*/ 	.short	0x0000
        /*0072*/ 	.short	0x0000
        /*0074*/ 	.byte	0x00, 0xf4, 0x21, 0x00


	//----- nvinfo : EIATTR_SPARSE_MMA_MASK
	.align		4
.L_25:
        /*0078*/ 	.byte	0x03, 0x50
        /*007a*/ 	.short	0x0000


	//----- nvinfo : EIATTR_MAXREG_COUNT
	.align		4
        /*007c*/ 	.byte	0x03, 0x1b
        /*007e*/ 	.short	0x00ff


	//----- nvinfo : EIATTR_EXIT_INSTR_OFFSETS
	.align		4
        /*0080*/ 	.byte	0x04, 0x1c
        /*0082*/ 	.short	(.L_27 - .L_26)


	//   ....[0]....
.L_26:
        /*0084*/ 	.word	0x00000350


	//   ....[1]....
        /*0088*/ 	.word	0x00000380


	//----- nvinfo : EIATTR_REQNTID
	.align		4
.L_27:
        /*008c*/ 	.byte	0x04, 0x10
        /*008e*/ 	.short	(.L_29 - .L_28)
.L_28:
        /*0090*/ 	.word	0x00000080
        /*0094*/ 	.word	0x00000001
        /*0098*/ 	.word	0x00000001


	//----- nvinfo : EIATTR_CBANK_PARAM_SIZE
	.align		4
.L_29:
        /*009c*/ 	.byte	0x03, 0x19
        /*009e*/ 	.short	0x0034


	//----- nvinfo : EIATTR_PARAM_CBANK
	.align		4
        /*00a0*/ 	.byte	0x04, 0x0a
        /*00a2*/ 	.short	(.L_31 - .L_30)
	.align		4
.L_30:
        /*00a4*/ 	.word	index@(.nv.constant0.triton_poi_fused__native_batch_norm_legit_no_training_add_div_hardtanh_mul_31)
        /*00a8*/ 	.short	0x0210
        /*00aa*/ 	.short	0x0034


	//----- nvinfo : EIATTR_SW_WAR
	.align		4
.L_31:
        /*00ac*/ 	.byte	0x04, 0x36
        /*00ae*/ 	.short	(.L_33 - .L_32)
.L_32:
        /*00b0*/ 	.word	0x00000008
.L_33:


//--------------------- .nv.callgraph             --------------------------
	.section	.nv.callgraph,"",@"SHT_CUDA_CALLGRAPH"
	.align	4
	.sectionentsize	8
	.align		4
        /*0000*/ 	.word	0x00000000
	.align		4
        /*0004*/ 	.word	0xffffffff
	.align		4
        /*0008*/ 	.word	0x00000000
	.align		4
        /*000c*/ 	.word	0xfffffffe
	.align		4
        /*0010*/ 	.word	0x00000000
	.align		4
        /*0014*/ 	.word	0xfffffffd
	.align		4
        /*0018*/ 	.word	0x00000000
	.align		4
        /*001c*/ 	.word	0xfffffffc


//--------------------- .nv.constant4             --------------------------
	.section	.nv.constant4,"a",@progbits
	.align	8
	.align		8
.nv.constant4:
        /*0000*/ 	.dword	_$_str
	.align		8
        /*0008*/ 	.dword	_$_str_$_2


//--------------------- .text.triton_poi_fused__native_batch_norm_legit_no_training_add_div_hardtanh_mul_31 --------------------------
	.section	.text.triton_poi_fused__native_batch_norm_legit_no_training_add_div_hardtanh_mul_31,"ax",@progbits
	.align	128
        .global         triton_poi_fused__native_batch_norm_legit_no_training_add_div_hardtanh_mul_31
        .type           triton_poi_fused__native_batch_norm_legit_no_training_add_div_hardtanh_mul_31,@function
        .size           triton_poi_fused__native_batch_norm_legit_no_training_add_div_hardtanh_mul_31,(.L_x_1 - triton_poi_fused__native_batch_norm_legit_no_training_add_div_hardtanh_mul_31)
        .other          triton_poi_fused__native_batch_norm_legit_no_training_add_div_hardtanh_mul_31,@"STO_CUDA_ENTRY STV_DEFAULT"
triton_poi_fused__native_batch_norm_legit_no_training_add_div_hardtanh_mul_31:
.text.triton_poi_fused__native_batch_norm_legit_no_training_add_div_hardtanh_mul_31:
[----:B------:R-:W0:Y:S01]  /*0000*/  LDC R1, c[0x0][0x28] ;  /* 0x00000a00ff017b82 */ /* 0x000e220000000800 */
[----:B------:R-:W1:Y:S07]  /*0010*/  S2R R2, SR_TID.X ;  /* 0x0000000000027919 */ /* 0x000e6e0000002100 */
[----:B------:R-:W2:Y:S01]  /*0020*/  LDC.64 R8, c[0x0][0x228] ;  /* 0x00008a00ff087b82 */ /* 0x000ea20000000a00 */
[----:B------:R-:W-:Y:S01]  /*0030*/  ULDC.64 UR4, c[0x0][0x208] ;  /* 0x0000820000047ab9 */ /* 0x000fe20000000a00 */
[----:B------:R-:W3:Y:S06]  /*0040*/  S2R R3, SR_CTAID.X ;  /* 0x0000000000037919 */ /* 0x000eec0000002500 */
[----:B------:R-:W4:Y:S08]  /*0050*/  LDC.64 R6, c[0x0][0x220] ;  /* 0x00008800ff067b82 */ /* 0x000f300000000a00 */
[----:B------:R-:W5:Y:S08]  /*0060*/  LDC.64 R10, c[0x0][0x230] ;  /* 0x00008c00ff0a7b82 */ /* 0x000f700000000a00 */
[----:B------:R-:W5:Y:S01]  /*0070*/  LDC.64 R12, c[0x0][0x238] ;  /* 0x00008e00ff0c7b82 */ /* 0x000f620000000a00 */
[----:B-1----:R-:W-:-:S04]  /*0080*/  LOP3.LUT R2, R2, 0x7f, RZ, 0xc0, !PT ;  /* 0x0000007f02027812 */ /* 0x002fc800078ec0ff */
[----:B---3--:R-:W-:Y:S01]  /*0090*/  LEA R3, R3, R2, 0x7 ;  /* 0x0000000203037211 */ /* 0x008fe200078e38ff */
[----:B------:R-:W-:-:S03]  /*00a0*/  HFMA2.MMA R2, -RZ, RZ, 0, 0 ;  /* 0x00000000ff027435 */ /* 0x000fc600000001ff */
[----:B------:R-:W-:-:S07]  /*00b0*/  ISETP.GE.AND P0, PT, R3, 0x3c00, PT ;  /* 0x00003c000300780c */ /* 0x000fce0003f06270 */
[----:B------:R-:W-:-:S05]  /*00c0*/  IMAD.HI R0, R3, -0x77777777, R2 ;  /* 0x8888888903007827 */ /* 0x000fca00078e0202 */
[----:B------:R-:W-:-:S04]  /*00d0*/  SHF.R.U32.HI R5, RZ, 0x1f, R0 ;  /* 0x0000001fff057819 */ /* 0x000fc80000011600 */
[----:B------:R-:W-:-:S05]  /*00e0*/  LEA.HI.SX32 R5, R0, R5, 0x19 ;  /* 0x0000000500057211 */ /* 0x000fca00078fcaff */
[----:B------:R-:W-:Y:S02]  /*00f0*/  IMAD R15, R5, -0xf0, R3 ;  /* 0xffffff10050f7824 */ /* 0x000fe400078e0203 */
[----:B------:R-:W1:Y:S02]  /*0100*/  LDC.64 R4, c[0x0][0x218] ;  /* 0x00008600ff047b82 */ /* 0x000e640000000a00 */
[----:B--2---:R-:W-:-:S05]  /*0110*/  IMAD.WIDE R8, R15, 0x4, R8 ;  /* 0x000000040f087825 */ /* 0x004fca00078e0208 */
[----:B------:R5:W2:Y:S01]  /*0120*/  @!P0 LDG.E.EL R2, desc[UR4][R8.64] ;  /* 0x0000000408028981 */ /* 0x000aa2000c2e1900 */
[----:B------:R-:W-:Y:S01]  /*0130*/  HFMA2.MMA R17, -RZ, RZ, 0, 0 ;  /* 0x00000000ff117435 */ /* 0x000fe200000001ff */
[----:B------:R-:W-:Y:S01]  /*0140*/  MOV R0, RZ ;  /* 0x000000ff00007202 */ /* 0x000fe20000000f00 */
[----:B----4-:R-:W-:-:S04]  /*0150*/  IMAD.WIDE R6, R15, 0x4, R6 ;  /* 0x000000040f067825 */ /* 0x010fc800078e0206 */
[----:B-----5:R-:W-:-:S04]  /*0160*/  IMAD.WIDE R8, R15, 0x4, R10 ;  /* 0x000000040f087825 */ /* 0x020fc800078e020a */
[----:B------:R-:W3:Y:S01]  /*0170*/  @!P0 LDG.E.EL R17, desc[UR4][R6.64] ;  /* 0x0000000406118981 */ /* 0x000ee2000c2e1900 */
[----:B-1----:R-:W-:-:S04]  /*0180*/  IMAD.WIDE R4, R3, 0x4, R4 ;  /* 0x0000000403047825 */ /* 0x002fc800078e0204 */
[----:B0-----:R-:W-:Y:S01]  /*0190*/  IMAD.WIDE R10, R15, 0x4, R12 ;  /* 0x000000040f0a7825 */ /* 0x001fe200078e020c */
[----:B------:R0:W3:Y:S01]  /*01a0*/  @!P0 LDG.E R0, desc[UR4][R4.64] ;  /* 0x0000000404008981 */ /* 0x0000e2000c1e1900 */
[----:B------:R-:W-:-:S06]  /*01b0*/  CS2R R12, SRZ ;  /* 0x00000000000c7805 */ /* 0x000fcc000001ff00 */
[----:B------:R-:W4:Y:S04]  /*01c0*/  @!P0 LDG.E.EL R12, desc[UR4][R8.64] ;  /* 0x00000004080c8981 */ /* 0x000f28000c2e1900 */
[----:B------:R-:W4:Y:S01]  /*01d0*/  @!P0 LDG.E.EL R13, desc[UR4][R10.64] ;  /* 0x000000040a0d8981 */ /* 0x000f22000c2e1900 */
[----:B0-----:R-:W-:Y:S01]  /*01e0*/  MOV R5, 0x3e800000 ;  /* 0x3e80000000057802 */ /* 0x001fe20000000f00 */
[----:B--2---:R-:W-:-:S04]  /*01f0*/  FADD R2, R2, 9.9999997473787516356e-06 ;  /* 0x3727c5ac02027421 */ /* 0x004fc80000000000 */
[----:B------:R-:W0:Y:S02]  /*0200*/  MUFU.SQRT R14, R2 ;  /* 0x00000002000e7308 */ /* 0x000e240000002000 */
[C---:B0-----:R-:W-:Y:S02]  /*0210*/  FSETP.GT.AND P1, PT, R14.reuse, 8.50705917302346158658e+37, PT ;  /* 0x7e8000000e00780b */ /* 0x041fe40003f24000 */
[----:B------:R-:W-:-:S11]  /*0220*/  FSETP.GEU.AND P2, PT, R14, 1.175494350822287508e-38, PT ;  /* 0x008000000e00780b */ /* 0x000fd60003f4e000 */
[----:B------:R-:W-:-:S04]  /*0230*/  @P1 FMUL R14, R14, 0.25 ;  /* 0x3e8000000e0e1820 */ /* 0x000fc80000400000 */
[----:B------:R-:W-:-:S06]  /*0240*/  @!P2 FMUL R14, R14, 16777216 ;  /* 0x4b8000000e0ea820 */ /* 0x000fcc0000400000 */
[----:B------:R-:W0:Y:S01]  /*0250*/  MUFU.RCP R14, R14 ;  /* 0x0000000e000e7308 */ /* 0x000e220000001000 */
[----:B------:R-:W-:Y:S01]  /*0260*/  FSEL R5, R5, 1, P1 ;  /* 0x3f80000005057808 */ /* 0x000fe20000800000 */
[----:B---3--:R-:W-:-:S04]  /*0270*/  FADD R0, -R17, R0 ;  /* 0x0000000011007221 */ /* 0x008fc80000000100 */
[----:B------:R-:W-:-:S04]  /*0280*/  @!P2 FMUL R5, R5, 16777216 ;  /* 0x4b8000000505a820 */ /* 0x000fc80000400000 */
[----:B0-----:R-:W-:-:S04]  /*0290*/  FMUL R5, R14, R5 ;  /* 0x000000050e057220 */ /* 0x001fc80000400000 */
[----:B------:R-:W-:Y:S02]  /*02a0*/  FMUL R0, R0, R5 ;  /* 0x0000000500007220 */ /* 0x000fe40000400000 */
[----:B------:R-:W0:Y:S02]  /*02b0*/  LDC.64 R4, c[0x0][0x210] ;  /* 0x00008400ff047b82 */ /* 0x000e240000000a00 */
[----:B----4-:R-:W-:-:S04]  /*02c0*/  FFMA R0, R0, R12, R13 ;  /* 0x0000000c00007223 */ /* 0x010fc8000000000d */
[----:B------:R-:W-:-:S05]  /*02d0*/  FADD R2, R0, 3 ;  /* 0x4040000000027421 */ /* 0x000fca0000000000 */
[----:B------:R-:W-:-:S04]  /*02e0*/  FSETP.GTU.AND P1, PT, R2, RZ, PT ;  /* 0x000000ff0200720b */ /* 0x000fc80003f2c000 */
[----:B------:R-:W-:-:S04]  /*02f0*/  FSEL R7, R2, RZ, P1 ;  /* 0x000000ff02077208 */ /* 0x000fc80000800000 */
[C---:B------:R-:W-:Y:S02]  /*0300*/  FSETP.GEU.AND P2, PT, R7.reuse, 6, PT ;  /* 0x40c000000700780b */ /* 0x040fe40003f4e000 */
[----:B------:R-:W-:Y:S01]  /*0310*/  FSETP.NAN.AND P1, PT, R7, R7, PT ;  /* 0x000000070700720b */ /* 0x000fe20003f28000 */
[----:B0-----:R-:W-:-:S10]  /*0320*/  IMAD.WIDE R2, R3, 0x4, R4 ;  /* 0x0000000403027825 */ /* 0x001fd400078e0204 */
[----:B------:R-:W-:-:S05]  /*0330*/  @P2 FSEL R7, R7, 6, P1 ;  /* 0x40c0000007072808 */ /* 0x000fca0000800000 */
[----:B------:R-:W-:Y:S01]  /*0340*/  FMUL R0, R0, R7 ;  /* 0x0000000700007220 */ /* 0x000fe20000400000 */
[----:B------:R-:W-:Y:S06]  /*0350*/  @P0 EXIT ;  /* 0x000000000000094d */ /* 0x000fec0003800000 */
[----:B------:R-:W-:-:S05]  /*0360*/  FMUL R5, R0, 0.16666667163372039795 ;  /* 0x3e2aaaab00057820 */ /* 0x000fca0000400000 */
[----:B------:R-:W-:Y:S01]  /*0370*/  STG.E desc[UR4][R2.64], R5 ;  /* 0x0000000502007986 */ /* 0x000fe2000c101904 */
[----:B------:R-:W-:Y:S05]  /*0380*/  EXIT ;  /* 0x000000000000794d */ /* 0x000fea0003800000 */
.L_x_0:
[----:B------:R-:W-:-:S00]  /*0390*/  BRA `(.L_x_0) ;  /* 0xfffffffc00fc7947 */ /* 0x000fc0000383ffff */
[----:B------:R-:W-:-:S00]  /*03a0*/  NOP ;  /* 0x0000000000007918 */ /* 0x000fc00000000000 */
        /* <DEDUP_REMOVED lines=13> */
.L_x_1:


//--------------------- .nv.global.init           --------------------------
	.section	.nv.global.init,"aw",@progbits
.nv.global.init:
	.type		_$_str,@object
	.size		_$_str,(_$_str_$_2 - _$_str)
_$_str:
        /*0000*/ 	.byte	0x5f, 0x5f, 0x43, 0x55, 0x44, 0x41, 0x5f, 0x46, 0x54, 0x5a, 0x00
	.type		_$_str_$_2,@object
	.size		_$_str_$_2,(.L_1 - _$_str_$_2)
_$_str_$_2:
        /*000b*/ 	.byte	0x5f, 0x5f, 0x43, 0x55, 0x44, 0x41, 0x5f, 0x50, 0x52, 0x45, 0x43, 0x5f, 0x53, 0x51, 0x52, 0x54
        /*001b*/ 	.byte	0x00
.L_1:


//--------------------- .nv.constant0.triton_poi_fused__native_batch_norm_legit_no_training_add_div_hardtanh_mul_31 --------------------------
	.section	.nv.constant0.triton_poi_fused__native_batch_norm_legit_no_training_add_div_hardtanh_mul_31,"a",@progbits
	.sectionflags	@""
	.align	4
.nv.constant0.triton_poi_fused__native_batch_norm_legit_no_training_add_div_hardtanh_mul_31:
	.zero		580
